//
// Generated by NVIDIA NVVM Compiler
//
// Compiler Build ID: CL-36424714
// Cuda compilation tools, release 13.0, V13.0.88
// Based on NVVM 20.0.0
//

.version 9.0
.target sm_100
.address_size 64

	// .globl	_Z11transposeCUPN6thrust24THRUST_300001_SM_1000_NS7complexIdEES3_i
.global .align 1 .b8 _ZN31_INTERNAL_427e3bb9_4_k_cu_nIter4cuda3std3__45__cpo5beginE[1];
.global .align 1 .b8 _ZN31_INTERNAL_427e3bb9_4_k_cu_nIter4cuda3std3__45__cpo3endE[1];
.global .align 1 .b8 _ZN31_INTERNAL_427e3bb9_4_k_cu_nIter4cuda3std3__45__cpo6cbeginE[1];
.global .align 1 .b8 _ZN31_INTERNAL_427e3bb9_4_k_cu_nIter4cuda3std3__45__cpo4cendE[1];
.global .align 1 .b8 _ZN31_INTERNAL_427e3bb9_4_k_cu_nIter4cuda3std3__45__cpo6rbeginE[1];
.global .align 1 .b8 _ZN31_INTERNAL_427e3bb9_4_k_cu_nIter4cuda3std3__45__cpo4rendE[1];
.global .align 1 .b8 _ZN31_INTERNAL_427e3bb9_4_k_cu_nIter4cuda3std3__45__cpo7crbeginE[1];
.global .align 1 .b8 _ZN31_INTERNAL_427e3bb9_4_k_cu_nIter4cuda3std3__45__cpo5crendE[1];
.global .align 1 .b8 _ZN31_INTERNAL_427e3bb9_4_k_cu_nIter4cuda3std3__433_GLOBAL__N__427e3bb9_4_k_cu_nIter6ignoreE[1];
.global .align 1 .b8 _ZN31_INTERNAL_427e3bb9_4_k_cu_nIter4cuda3std3__419piecewise_constructE[1];
.global .align 1 .b8 _ZN31_INTERNAL_427e3bb9_4_k_cu_nIter4cuda3std3__48in_placeE[1];
.global .align 1 .b8 _ZN31_INTERNAL_427e3bb9_4_k_cu_nIter4cuda3std3__420unreachable_sentinelE[1];
.global .align 1 .b8 _ZN31_INTERNAL_427e3bb9_4_k_cu_nIter4cuda3std3__47nulloptE[1];
.global .align 1 .b8 _ZN31_INTERNAL_427e3bb9_4_k_cu_nIter4cuda3std3__48unexpectE[1];
.global .align 1 .b8 _ZN31_INTERNAL_427e3bb9_4_k_cu_nIter4cuda3std6ranges3__45__cpo4swapE[1];
.global .align 1 .b8 _ZN31_INTERNAL_427e3bb9_4_k_cu_nIter4cuda3std6ranges3__45__cpo9iter_moveE[1];
.global .align 1 .b8 _ZN31_INTERNAL_427e3bb9_4_k_cu_nIter4cuda3std6ranges3__45__cpo5beginE[1];
.global .align 1 .b8 _ZN31_INTERNAL_427e3bb9_4_k_cu_nIter4cuda3std6ranges3__45__cpo3endE[1];
.global .align 1 .b8 _ZN31_INTERNAL_427e3bb9_4_k_cu_nIter4cuda3std6ranges3__45__cpo6cbeginE[1];
.global .align 1 .b8 _ZN31_INTERNAL_427e3bb9_4_k_cu_nIter4cuda3std6ranges3__45__cpo4cendE[1];
.global .align 1 .b8 _ZN31_INTERNAL_427e3bb9_4_k_cu_nIter4cuda3std6ranges3__45__cpo7advanceE[1];
.global .align 1 .b8 _ZN31_INTERNAL_427e3bb9_4_k_cu_nIter4cuda3std6ranges3__45__cpo9iter_swapE[1];
.global .align 1 .b8 _ZN31_INTERNAL_427e3bb9_4_k_cu_nIter4cuda3std6ranges3__45__cpo4nextE[1];
.global .align 1 .b8 _ZN31_INTERNAL_427e3bb9_4_k_cu_nIter4cuda3std6ranges3__45__cpo4prevE[1];
.global .align 1 .b8 _ZN31_INTERNAL_427e3bb9_4_k_cu_nIter4cuda3std6ranges3__45__cpo4dataE[1];
.global .align 1 .b8 _ZN31_INTERNAL_427e3bb9_4_k_cu_nIter4cuda3std6ranges3__45__cpo5cdataE[1];
.global .align 1 .b8 _ZN31_INTERNAL_427e3bb9_4_k_cu_nIter4cuda3std6ranges3__45__cpo4sizeE[1];
.global .align 1 .b8 _ZN31_INTERNAL_427e3bb9_4_k_cu_nIter4cuda3std6ranges3__45__cpo5ssizeE[1];
.global .align 1 .b8 _ZN31_INTERNAL_427e3bb9_4_k_cu_nIter4cuda3std6ranges3__45__cpo8distanceE[1];
.global .align 1 .b8 _ZN31_INTERNAL_427e3bb9_4_k_cu_nIter6thrust24THRUST_300001_SM_1000_NS8cuda_cub3parE[1];
.global .align 1 .b8 _ZN31_INTERNAL_427e3bb9_4_k_cu_nIter6thrust24THRUST_300001_SM_1000_NS8cuda_cub10par_nosyncE[1];
.global .align 1 .b8 _ZN31_INTERNAL_427e3bb9_4_k_cu_nIter6thrust24THRUST_300001_SM_1000_NS6system6detail10sequential3seqE[1];
.global .align 1 .b8 _ZN31_INTERNAL_427e3bb9_4_k_cu_nIter6thrust24THRUST_300001_SM_1000_NS6system3cpp3parE[1];
.global .align 1 .b8 _ZN31_INTERNAL_427e3bb9_4_k_cu_nIter6thrust24THRUST_300001_SM_1000_NS12placeholders2_1E[1];
.global .align 1 .b8 _ZN31_INTERNAL_427e3bb9_4_k_cu_nIter6thrust24THRUST_300001_SM_1000_NS12placeholders2_2E[1];
.global .align 1 .b8 _ZN31_INTERNAL_427e3bb9_4_k_cu_nIter6thrust24THRUST_300001_SM_1000_NS12placeholders2_3E[1];
.global .align 1 .b8 _ZN31_INTERNAL_427e3bb9_4_k_cu_nIter6thrust24THRUST_300001_SM_1000_NS12placeholders2_4E[1];
.global .align 1 .b8 _ZN31_INTERNAL_427e3bb9_4_k_cu_nIter6thrust24THRUST_300001_SM_1000_NS12placeholders2_5E[1];
.global .align 1 .b8 _ZN31_INTERNAL_427e3bb9_4_k_cu_nIter6thrust24THRUST_300001_SM_1000_NS12placeholders2_6E[1];
.global .align 1 .b8 _ZN31_INTERNAL_427e3bb9_4_k_cu_nIter6thrust24THRUST_300001_SM_1000_NS12placeholders2_7E[1];
.global .align 1 .b8 _ZN31_INTERNAL_427e3bb9_4_k_cu_nIter6thrust24THRUST_300001_SM_1000_NS12placeholders2_8E[1];
.global .align 1 .b8 _ZN31_INTERNAL_427e3bb9_4_k_cu_nIter6thrust24THRUST_300001_SM_1000_NS12placeholders2_9E[1];
.global .align 1 .b8 _ZN31_INTERNAL_427e3bb9_4_k_cu_nIter6thrust24THRUST_300001_SM_1000_NS12placeholders3_10E[1];
.global .align 1 .b8 _ZN31_INTERNAL_427e3bb9_4_k_cu_nIter6thrust24THRUST_300001_SM_1000_NS3seqE[1];
.global .align 1 .b8 _ZN31_INTERNAL_427e3bb9_4_k_cu_nIter6thrust24THRUST_300001_SM_1000_NS6deviceE[1];

.visible .entry _Z11transposeCUPN6thrust24THRUST_300001_SM_1000_NS7complexIdEES3_i(
	.param .u64 .ptr .align 1 _Z11transposeCUPN6thrust24THRUST_300001_SM_1000_NS7complexIdEES3_i_param_0,
	.param .u64 .ptr .align 1 _Z11transposeCUPN6thrust24THRUST_300001_SM_1000_NS7complexIdEES3_i_param_1,
	.param .u32 _Z11transposeCUPN6thrust24THRUST_300001_SM_1000_NS7complexIdEES3_i_param_2
)
{
	.reg .pred 	%p<2>;
	.reg .b32 	%r<13>;
	.reg .b64 	%rd<9>;
	.reg .b64 	%fd<3>;

	ld.param.u64 	%rd1, [_Z11transposeCUPN6thrust24THRUST_300001_SM_1000_NS7complexIdEES3_i_param_0];
	ld.param.u64 	%rd2, [_Z11transposeCUPN6thrust24THRUST_300001_SM_1000_NS7complexIdEES3_i_param_1];
	ld.param.u32 	%r3, [_Z11transposeCUPN6thrust24THRUST_300001_SM_1000_NS7complexIdEES3_i_param_2];
	mov.u32 	%r4, %ctaid.x;
	mov.u32 	%r5, %ntid.x;
	mov.u32 	%r6, %tid.x;
	mad.lo.s32 	%r1, %r4, %r5, %r6;
	mov.u32 	%r7, %ctaid.y;
	mov.u32 	%r8, %ntid.y;
	mov.u32 	%r9, %tid.y;
	mad.lo.s32 	%r2, %r7, %r8, %r9;
	max.s32 	%r10, %r1, %r2;
	setp.ge.s32 	%p1, %r10, %r3;
	@%p1 bra 	$L__BB0_2;
	cvta.to.global.u64 	%rd3, %rd1;
	cvta.to.global.u64 	%rd4, %rd2;
	mad.lo.s32 	%r11, %r3, %r1, %r2;
	mul.wide.s32 	%rd5, %r11, 16;
	add.s64 	%rd6, %rd4, %rd5;
	mad.lo.s32 	%r12, %r3, %r2, %r1;
	mul.wide.s32 	%rd7, %r12, 16;
	add.s64 	%rd8, %rd3, %rd7;
	ld.global.v2.f64 	{%fd1, %fd2}, [%rd8];
	st.global.v2.f64 	[%rd6], {%fd1, %fd2};
$L__BB0_2:
	ret;

}
	// .globl	_ZN3cub18CUB_300001_SM_10006detail11EmptyKernelIvEEvv
.visible .entry _ZN3cub18CUB_300001_SM_10006detail11EmptyKernelIvEEvv()
{


	ret;

}


// ===== COMPILED SASS (sm_100) =====

	.target	sm_100

	.elftype	@"ET_EXEC"


//--------------------- .note.nv.tkinfo           --------------------------
	.section	.note.nv.tkinfo,"",@"SHT_NOTE"
	.sectionflags	@"SHF_NOTE_NV_TKINFO"
	.tkinfo
        /*0018*/ 	.word	0x00000002
        /*0030*/ 	.string	""
        /*0030*/ 	.string	"ptxas"
        /*0030*/ 	.string	"Cuda compilation tools, release 13.0, V13.0.88"
        /*0030*/ 	.string	"Build cuda_13.0.r13.0/compiler.36424714_0"
        /*0030*/ 	.string	"-arch sm_100 -m 64 "



//--------------------- .note.nv.cuinfo           --------------------------
	.section	.note.nv.cuinfo,"",@"SHT_NOTE"
	.sectionflags	@"SHF_NOTE_NV_CUINFO"
        /*0018*/ 	.short	0x0002
        /*001a*/ 	.short	0x0064
        /*001c*/ 	.short	0x0082
	.zero		2


//--------------------- .nv.info                  --------------------------
	.section	.nv.info,"",@"SHT_CUDA_INFO"
	.align	4


	//----- nvinfo : EIATTR_REGCOUNT
	.align		4
        /*0000*/ 	.byte	0x04, 0x2f
        /*0002*/ 	.short	(.L_46 - .L_45)
	.align		4
.L_45:
        /*0004*/ 	.word	index@(_Z11transposeCUPN6thrust24THRUST_300001_SM_1000_NS7complexIdEES3_i)
        /*0008*/ 	.word	0x0000000c


	//----- nvinfo : EIATTR_FRAME_SIZE
	.align		4
.L_46:
        /*000c*/ 	.byte	0x04, 0x11
        /*000e*/ 	.short	(.L_48 - .L_47)
	.align		4
.L_47:
        /*0010*/ 	.word	index@(_Z11transposeCUPN6thrust24THRUST_300001_SM_1000_NS7complexIdEES3_i)
        /*0014*/ 	.word	0x00000000


	//----- nvinfo : EIATTR_REGCOUNT
	.align		4
.L_48:
        /*0018*/ 	.byte	0x04, 0x2f
        /*001a*/ 	.short	(.L_50 - .L_49)
	.align		4
.L_49:
        /*001c*/ 	.word	index@(_ZN3cub18CUB_300001_SM_10006detail11EmptyKernelIvEEvv)
        /*0020*/ 	.word	0x00000004


	//----- nvinfo : EIATTR_FRAME_SIZE
	.align		4
.L_50:
        /*0024*/ 	.byte	0x04, 0x11
        /*0026*/ 	.short	(.L_52 - .L_51)
	.align		4
.L_51:
        /*0028*/ 	.word	index@(_ZN3cub18CUB_300001_SM_10006detail11EmptyKernelIvEEvv)
        /*002c*/ 	.word	0x00000000


	//----- nvinfo : EIATTR_MIN_STACK_SIZE
	.align		4
.L_52:
        /*0030*/ 	.byte	0x04, 0x12
        /*0032*/ 	.short	(.L_54 - .L_53)
	.align		4
.L_53:
        /*0034*/ 	.word	index@(_ZN3cub18CUB_300001_SM_10006detail11EmptyKernelIvEEvv)
        /*0038*/ 	.word	0x00000000


	//----- nvinfo : EIATTR_MIN_STACK_SIZE
	.align		4
.L_54:
        /*003c*/ 	.byte	0x04, 0x12
        /*003e*/ 	.short	(.L_56 - .L_55)
	.align		4
.L_55:
        /*0040*/ 	.word	index@(_Z11transposeCUPN6thrust24THRUST_300001_SM_1000_NS7complexIdEES3_i)
        /*0044*/ 	.word	0x00000000
.L_56:


//--------------------- .nv.compat                --------------------------
	.section	.nv.compat,"",@"SHT_CUDA_COMPAT_INFO"
	.align	4
        /*0000*/ 	.byte	0x02, 0x09, 0x00, 0x00, 0x02, 0x02, 0x01, 0x00, 0x02, 0x05, 0x05, 0x00, 0x03, 0x07, 0x01, 0x01
        /*0010*/ 	.byte	0x02, 0x03, 0x00, 0x00, 0x02, 0x06, 0x01, 0x00, 0x04, 0x0b, 0x08, 0x00, 0x09, 0x00, 0x00, 0x00
        /*0020*/ 	.byte	0x00, 0x00, 0x00, 0x00


//--------------------- .nv.info._ZN3cub18CUB_300001_SM_10006detail11EmptyKernelIvEEvv --------------------------
	.section	.nv.info._ZN3cub18CUB_300001_SM_10006detail11EmptyKernelIvEEvv,"",@"SHT_CUDA_INFO"
	.sectionflags	@""
	.align	4


	//----- nvinfo : EIATTR_CUDA_API_VERSION
	.align		4
        /*0000*/ 	.byte	0x04, 0x37
        /*0002*/ 	.short	(.L_58 - .L_57)
.L_57:
        /*0004*/ 	.word	0x00000082


	//----- nvinfo : EIATTR_SPARSE_MMA_MASK
	.align		4
.L_58:
        /*0008*/ 	.byte	0x03, 0x50
        /*000a*/ 	.short	0x0000


	//----- nvinfo : EIATTR_MAXREG_COUNT
	.align		4
        /*000c*/ 	.byte	0x03, 0x1b
        /*000e*/ 	.short	0x00ff


	//----- nvinfo : EIATTR_MERCURY_ISA_VERSION
	.align		4
        /*0010*/ 	.byte	0x03, 0x5f
        /*0012*/ 	.short	0x0101


	//----- nvinfo : EIATTR_VRC_CTA_INIT_COUNT
	.align		4
        /*0014*/ 	.byte	0x02, 0x4a
	.zero		1
	.zero		1


	//----- nvinfo : EIATTR_EXIT_INSTR_OFFSETS
	.align		4
        /*0018*/ 	.byte	0x04, 0x1c
        /*001a*/ 	.short	(.L_60 - .L_59)


	//   ....[0]....
.L_59:
        /*001c*/ 	.word	0x00000010


	//----- nvinfo : EIATTR_SW_WAR
	.align		4
.L_60:
        /*0020*/ 	.byte	0x04, 0x36
        /*0022*/ 	.short	(.L_62 - .L_61)
.L_61:
        /*0024*/ 	.word	0x00000008
.L_62:


//--------------------- .nv.info._Z11transposeCUPN6thrust24THRUST_300001_SM_1000_NS7complexIdEES3_i --------------------------
	.section	.nv.info._Z11transposeCUPN6thrust24THRUST_300001_SM_1000_NS7complexIdEES3_i,"",@"SHT_CUDA_INFO"
	.sectionflags	@""
	.align	4


	//----- nvinfo : EIATTR_CUDA_API_VERSION
	.align		4
        /*0000*/ 	.byte	0x04, 0x37
        /*0002*/ 	.short	(.L_64 - .L_63)
.L_63:
        /*0004*/ 	.word	0x00000082


	//----- nvinfo : EIATTR_KPARAM_INFO
	.align		4
.L_64:
        /*0008*/ 	.byte	0x04, 0x17
        /*000a*/ 	.short	(.L_66 - .L_65)
.L_65:
        /*000c*/ 	.word	0x00000000
        /*0010*/ 	.short	0x0002
        /*0012*/ 	.short	0x0010
        /*0014*/ 	.byte	0x00, 0xf0, 0x11, 0x00


	//----- nvinfo : EIATTR_KPARAM_INFO
	.align		4
.L_66:
        /*0018*/ 	.byte	0x04, 0x17
        /*001a*/ 	.short	(.L_68 - .L_67)
.L_67:
        /*001c*/ 	.word	0x00000000
        /*0020*/ 	.short	0x0001
        /*0022*/ 	.short	0x0008
        /*0024*/ 	.byte	0x00, 0xf5, 0x21, 0x00


	//----- nvinfo : EIATTR_KPARAM_INFO
	.align		4
.L_68:
        /*0028*/ 	.byte	0x04, 0x17
        /*002a*/ 	.short	(.L_70 - .L_69)
.L_69:
        /*002c*/ 	.word	0x00000000
        /*0030*/ 	.short	0x0000
        /*0032*/ 	.short	0x0000
        /*0034*/ 	.byte	0x00, 0xf5, 0x21, 0x00


	//----- nvinfo : EIATTR_SPARSE_MMA_MASK
	.align		4
.L_70:
        /*0038*/ 	.byte	0x03, 0x50
        /*003a*/ 	.short	0x0000


	//----- nvinfo : EIATTR_MAXREG_COUNT
	.align		4
        /*003c*/ 	.byte	0x03, 0x1b
        /*003e*/ 	.short	0x00ff


	//----- nvinfo : EIATTR_MERCURY_ISA_VERSION
	.align		4
        /*0040*/ 	.byte	0x03, 0x5f
        /*0042*/ 	.short	0x0101


	//----- nvinfo : EIATTR_VRC_CTA_INIT_COUNT
	.align		4
        /*0044*/ 	.byte	0x02, 0x4a
	.zero		1
	.zero		1


	//----- nvinfo : EIATTR_EXIT_INSTR_OFFSETS
	.align		4
        /*0048*/ 	.byte	0x04, 0x1c
        /*004a*/ 	.short	(.L_72 - .L_71)


	//   ....[0]....
.L_71:
        /*004c*/ 	.word	0x000000c0


	//   ....[1]....
        /*0050*/ 	.word	0x00000160


	//----- nvinfo : EIATTR_CBANK_PARAM_SIZE
	.align		4
.L_72:
        /*0054*/ 	.byte	0x03, 0x19
        /*0056*/ 	.short	0x0014


	//----- nvinfo : EIATTR_PARAM_CBANK
	.align		4
        /*0058*/ 	.byte	0x04, 0x0a
        /*005a*/ 	.short	(.L_74 - .L_73)
	.align		4
.L_73:
        /*005c*/ 	.word	index@(.nv.constant0._Z11transposeCUPN6thrust24THRUST_300001_SM_1000_NS7complexIdEES3_i)
        /*0060*/ 	.short	0x0380
        /*0062*/ 	.short	0x0014


	//----- nvinfo : EIATTR_SW_WAR
	.align		4
.L_74:
        /*0064*/ 	.byte	0x04, 0x36
        /*0066*/ 	.short	(.L_76 - .L_75)
.L_75:
        /*0068*/ 	.word	0x00000008
.L_76:


//--------------------- .nv.callgraph             --------------------------
	.section	.nv.callgraph,"",@"SHT_CUDA_CALLGRAPH"
	.align	4
	.sectionentsize	8
	.align		4
        /*0000*/ 	.word	0x00000000
	.align		4
        /*0004*/ 	.word	0xffffffff
	.align		4
        /*0008*/ 	.word	0x00000000
	.align		4
        /*000c*/ 	.word	0xfffffffe
	.align		4
        /*0010*/ 	.word	0x00000000
	.align		4
        /*0014*/ 	.word	0xfffffffd
	.align		4
        /*0018*/ 	.word	0x00000000
	.align		4
        /*001c*/ 	.word	0xfffffffc


//--------------------- .nv.constant4             --------------------------
	.section	.nv.constant4,"a",@progbits
	.align	8
	.align		8
.nv.constant4:
        /*0000*/ 	.dword	_ZN31_INTERNAL_427e3bb9_4_k_cu_nIter4cuda3std3__45__cpo5beginE
	.align		8
        /*0008*/ 	.dword	_ZN31_INTERNAL_427e3bb9_4_k_cu_nIter4cuda3std3__45__cpo3endE
	.align		8
        /*0010*/ 	.dword	_ZN31_INTERNAL_427e3bb9_4_k_cu_nIter4cuda3std3__45__cpo6cbeginE
	.align		8
        /*0018*/ 	.dword	_ZN31_INTERNAL_427e3bb9_4_k_cu_nIter4cuda3std3__45__cpo4cendE
	.align		8
        /*0020*/ 	.dword	_ZN31_INTERNAL_427e3bb9_4_k_cu_nIter4cuda3std3__45__cpo6rbeginE
	.align		8
        /*0028*/ 	.dword	_ZN31_INTERNAL_427e3bb9_4_k_cu_nIter4cuda3std3__45__cpo4rendE
	.align		8
        /*0030*/ 	.dword	_ZN31_INTERNAL_427e3bb9_4_k_cu_nIter4cuda3std3__45__cpo7crbeginE
	.align		8
        /*0038*/ 	.dword	_ZN31_INTERNAL_427e3bb9_4_k_cu_nIter4cuda3std3__45__cpo5crendE
	.align		8
        /*0040*/ 	.dword	_ZN31_INTERNAL_427e3bb9_4_k_cu_nIter4cuda3std3__433_GLOBAL__N__427e3bb9_4_k_cu_nIter6ignoreE
	.align		8
        /*0048*/ 	.dword	_ZN31_INTERNAL_427e3bb9_4_k_cu_nIter4cuda3std3__419piecewise_constructE
	.align		8
        /*0050*/ 	.dword	_ZN31_INTERNAL_427e3bb9_4_k_cu_nIter4cuda3std3__48in_placeE
	.align		8
        /*0058*/ 	.dword	_ZN31_INTERNAL_427e3bb9_4_k_cu_nIter4cuda3std3__420unreachable_sentinelE
	.align		8
        /*0060*/ 	.dword	_ZN31_INTERNAL_427e3bb9_4_k_cu_nIter4cuda3std3__47nulloptE
	.align		8
        /*0068*/ 	.dword	_ZN31_INTERNAL_427e3bb9_4_k_cu_nIter4cuda3std3__48unexpectE
	.align		8
        /*0070*/ 	.dword	_ZN31_INTERNAL_427e3bb9_4_k_cu_nIter4cuda3std6ranges3__45__cpo4swapE
	.align		8
        /*0078*/ 	.dword	_ZN31_INTERNAL_427e3bb9_4_k_cu_nIter4cuda3std6ranges3__45__cpo9iter_moveE
	.align		8
        /*0080*/ 	.dword	_ZN31_INTERNAL_427e3bb9_4_k_cu_nIter4cuda3std6ranges3__45__cpo5beginE
	.align		8
        /*0088*/ 	.dword	_ZN31_INTERNAL_427e3bb9_4_k_cu_nIter4cuda3std6ranges3__45__cpo3endE
	.align		8
        /*0090*/ 	.dword	_ZN31_INTERNAL_427e3bb9_4_k_cu_nIter4cuda3std6ranges3__45__cpo6cbeginE
	.align		8
        /*0098*/ 	.dword	_ZN31_INTERNAL_427e3bb9_4_k_cu_nIter4cuda3std6ranges3__45__cpo4cendE
	.align		8
        /*00a0*/ 	.dword	_ZN31_INTERNAL_427e3bb9_4_k_cu_nIter4cuda3std6ranges3__45__cpo7advanceE
	.align		8
        /*00a8*/ 	.dword	_ZN31_INTERNAL_427e3bb9_4_k_cu_nIter4cuda3std6ranges3__45__cpo9iter_swapE
	.align		8
        /*00b0*/ 	.dword	_ZN31_INTERNAL_427e3bb9_4_k_cu_nIter4cuda3std6ranges3__45__cpo4nextE
	.align		8
        /*00b8*/ 	.dword	_ZN31_INTERNAL_427e3bb9_4_k_cu_nIter4cuda3std6ranges3__45__cpo4prevE
	.align		8
        /*00c0*/ 	.dword	_ZN31_INTERNAL_427e3bb9_4_k_cu_nIter4cuda3std6ranges3__45__cpo4dataE
	.align		8
        /*00c8*/ 	.dword	_ZN31_INTERNAL_427e3bb9_4_k_cu_nIter4cuda3std6ranges3__45__cpo5cdataE
	.align		8
        /*00d0*/ 	.dword	_ZN31_INTERNAL_427e3bb9_4_k_cu_nIter4cuda3std6ranges3__45__cpo4sizeE
	.align		8
        /*00d8*/ 	.dword	_ZN31_INTERNAL_427e3bb9_4_k_cu_nIter4cuda3std6ranges3__45__cpo5ssizeE
	.align		8
        /*00e0*/ 	.dword	_ZN31_INTERNAL_427e3bb9_4_k_cu_nIter4cuda3std6ranges3__45__cpo8distanceE
	.align		8
        /*00e8*/ 	.dword	_ZN31_INTERNAL_427e3bb9_4_k_cu_nIter6thrust24THRUST_300001_SM_1000_NS8cuda_cub3parE
	.align		8
        /*00f0*/ 	.dword	_ZN31_INTERNAL_427e3bb9_4_k_cu_nIter6thrust24THRUST_300001_SM_1000_NS8cuda_cub10par_nosyncE
	.align		8
        /*00f8*/ 	.dword	_ZN31_INTERNAL_427e3bb9_4_k_cu_nIter6thrust24THRUST_300001_SM_1000_NS6system6detail10sequential3seqE
	.align		8
        /*0100*/ 	.dword	_ZN31_INTERNAL_427e3bb9_4_k_cu_nIter6thrust24THRUST_300001_SM_1000_NS6system3cpp3parE
	.align		8
        /*0108*/ 	.dword	_ZN31_INTERNAL_427e3bb9_4_k_cu_nIter6thrust24THRUST_300001_SM_1000_NS12placeholders2_1E
	.align		8
        /*0110*/ 	.dword	_ZN31_INTERNAL_427e3bb9_4_k_cu_nIter6thrust24THRUST_300001_SM_1000_NS12placeholders2_2E
	.align		8
        /*0118*/ 	.dword	_ZN31_INTERNAL_427e3bb9_4_k_cu_nIter6thrust24THRUST_300001_SM_1000_NS12placeholders2_3E
	.align		8
        /*0120*/ 	.dword	_ZN31_INTERNAL_427e3bb9_4_k_cu_nIter6thrust24THRUST_300001_SM_1000_NS12placeholders2_4E
	.align		8
        /*0128*/ 	.dword	_ZN31_INTERNAL_427e3bb9_4_k_cu_nIter6thrust24THRUST_300001_SM_1000_NS12placeholders2_5E
	.align		8
        /*0130*/ 	.dword	_ZN31_INTERNAL_427e3bb9_4_k_cu_nIter6thrust24THRUST_300001_SM_1000_NS12placeholders2_6E
	.align		8
        /*0138*/ 	.dword	_ZN31_INTERNAL_427e3bb9_4_k_cu_nIter6thrust24THRUST_300001_SM_1000_NS12placeholders2_7E
	.align		8
        /*0140*/ 	.dword	_ZN31_INTERNAL_427e3bb9_4_k_cu_nIter6thrust24THRUST_300001_SM_1000_NS12placeholders2_8E
	.align		8
        /*0148*/ 	.dword	_ZN31_INTERNAL_427e3bb9_4_k_cu_nIter6thrust24THRUST_300001_SM_1000_NS12placeholders2_9E
	.align		8
        /*0150*/ 	.dword	_ZN31_INTERNAL_427e3bb9_4_k_cu_nIter6thrust24THRUST_300001_SM_1000_NS12placeholders3_10E
	.align		8
        /*0158*/ 	.dword	_ZN31_INTERNAL_427e3bb9_4_k_cu_nIter6thrust24THRUST_300001_SM_1000_NS3seqE
	.align		8
        /*0160*/ 	.dword	_ZN31_INTERNAL_427e3bb9_4_k_cu_nIter6thrust24THRUST_300001_SM_1000_NS6deviceE


//--------------------- .text._ZN3cub18CUB_300001_SM_10006detail11EmptyKernelIvEEvv --------------------------
	.section	.text._ZN3cub18CUB_300001_SM_10006detail11EmptyKernelIvEEvv,"ax",@progbits
	.align	128
        .global         _ZN3cub18CUB_300001_SM_10006detail11EmptyKernelIvEEvv
        .type           _ZN3cub18CUB_300001_SM_10006detail11EmptyKernelIvEEvv,@function
        .size           _ZN3cub18CUB_300001_SM_10006detail11EmptyKernelIvEEvv,(.L_x_2 - _ZN3cub18CUB_300001_SM_10006detail11EmptyKernelIvEEvv)
        .other          _ZN3cub18CUB_300001_SM_10006detail11EmptyKernelIvEEvv,@"STO_CUDA_ENTRY STV_DEFAULT"
_ZN3cub18CUB_300001_SM_10006detail11EmptyKernelIvEEvv:
.text._ZN3cub18CUB_300001_SM_10006detail11EmptyKernelIvEEvv:
[----:B------:R-:W-:Y:S01]  /*0000*/  LDC R1, c[0x0][0x37c] ;  /* 0x0000df00ff017b82 */ /* 0x000fe20000000800 */
[----:B------:R-:W-:Y:S05]  /*0010*/  EXIT ;  /* 0x000000000000794d */ /* 0x000fea0003800000 */
.L_x_0:
[----:B------:R-:W-:-:S00]  /*0020*/  BRA `(.L_x_0) ;  /* 0xfffffffc00fc7947 */ /* 0x000fc0000383ffff */
[----:B------:R-:W-:-:S00]  /*0030*/  NOP ;  /* 0x0000000000007918 */ /* 0x000fc00000000000 */
        /* <DEDUP_REMOVED lines=12> */
.L_x_2:


//--------------------- .text._Z11transposeCUPN6thrust24THRUST_300001_SM_1000_NS7complexIdEES3_i --------------------------
	.section	.text._Z11transposeCUPN6thrust24THRUST_300001_SM_1000_NS7complexIdEES3_i,"ax",@progbits
	.align	128
        .global         _Z11transposeCUPN6thrust24THRUST_300001_SM_1000_NS7complexIdEES3_i
        .type           _Z11transposeCUPN6thrust24THRUST_300001_SM_1000_NS7complexIdEES3_i,@function
        .size           _Z11transposeCUPN6thrust24THRUST_300001_SM_1000_NS7complexIdEES3_i,(.L_x_3 - _Z11transposeCUPN6thrust24THRUST_300001_SM_1000_NS7complexIdEES3_i)
        .other          _Z11transposeCUPN6thrust24THRUST_300001_SM_1000_NS7complexIdEES3_i,@"STO_CUDA_ENTRY STV_DEFAULT"
_Z11transposeCUPN6thrust24THRUST_300001_SM_1000_NS7complexIdEES3_i:
.text._Z11transposeCUPN6thrust24THRUST_300001_SM_1000_NS7complexIdEES3_i:
[----:B------:R-:W-:Y:S01]  /*0000*/  LDC R1, c[0x0][0x37c] ;  /* 0x0000df00ff017b82 */ /* 0x000fe20000000800 */
[----:B------:R-:W0:Y:S07]  /*0010*/  S2R R3, SR_TID.X ;  /* 0x0000000000037919 */ /* 0x000e2e0000002100 */
[----:B------:R-:W0:Y:S01]  /*0020*/  LDC R0, c[0x0][0x360] ;  /* 0x0000d800ff007b82 */ /* 0x000e220000000800 */
[----:B------:R-:W1:Y:S01]  /*0030*/  LDCU UR6, c[0x0][0x390] ;  /* 0x00007200ff0677ac */ /* 0x000e620008000800 */
[----:B------:R-:W2:Y:S06]  /*0040*/  S2R R2, SR_TID.Y ;  /* 0x0000000000027919 */ /* 0x000eac0000002200 */
[----:B------:R-:W0:Y:S08]  /*0050*/  S2UR UR4, SR_CTAID.X ;  /* 0x00000000000479c3 */ /* 0x000e300000002500 */
[----:B------:R-:W2:Y:S08]  /*0060*/  S2UR UR5, SR_CTAID.Y ;  /* 0x00000000000579c3 */ /* 0x000eb00000002600 */
[----:B------:R-:W2:Y:S01]  /*0070*/  LDC R9, c[0x0][0x364] ;  /* 0x0000d900ff097b82 */ /* 0x000ea20000000800 */
[----:B0-----:R-:W-:-:S02]  /*0080*/  IMAD R0, R0, UR4, R3 ;  /* 0x0000000400007c24 */ /* 0x001fc4000f8e0203 */
[----:B--2---:R-:W-:-:S05]  /*0090*/  IMAD R9, R9, UR5, R2 ;  /* 0x0000000509097c24 */ /* 0x004fca000f8e0202 */
[----:B------:R-:W-:-:S04]  /*00a0*/  VIMNMX R2, PT, PT, R0, R9, !PT ;  /* 0x0000000900027248 */ /* 0x000fc80007fe0100 */
[----:B-1----:R-:W-:-:S13]  /*00b0*/  ISETP.GE.AND P0, PT, R2, UR6, PT ;  /* 0x0000000602007c0c */ /* 0x002fda000bf06270 */
[----:B------:R-:W-:Y:S05]  /*00c0*/  @P0 EXIT ;  /* 0x000000000000094d */ /* 0x000fea0003800000 */
[----:B------:R-:W0:Y:S01]  /*00d0*/  LDC.64 R4, c[0x0][0x380] ;  /* 0x0000e000ff047b82 */ /* 0x000e220000000a00 */
[----:B------:R-:W1:Y:S01]  /*00e0*/  LDCU.64 UR4, c[0x0][0x358] ;  /* 0x00006b00ff0477ac */ /* 0x000e620008000a00 */
[----:B------:R-:W-:-:S04]  /*00f0*/  IMAD R3, R9, UR6, R0 ;  /* 0x0000000609037c24 */ /* 0x000fc8000f8e0200 */
[----:B0-----:R-:W-:Y:S02]  /*0100*/  IMAD.WIDE R4, R3, 0x10, R4 ;  /* 0x0000001003047825 */ /* 0x001fe400078e0204 */
[----:B------:R-:W0:Y:S04]  /*0110*/  LDC.64 R2, c[0x0][0x388] ;  /* 0x0000e200ff027b82 */ /* 0x000e280000000a00 */
[----:B-1----:R-:W2:Y:S01]  /*0120*/  LDG.E.128 R4, desc[UR4][R4.64] ;  /* 0x0000000404047981 */ /* 0x002ea2000c1e1d00 */
[----:B------:R-:W-:-:S04]  /*0130*/  IMAD R9, R0, UR6, R9 ;  /* 0x0000000600097c24 */ /* 0x000fc8000f8e0209 */
[----:B0-----:R-:W-:-:S05]  /*0140*/  IMAD.WIDE R2, R9, 0x10, R2 ;  /* 0x0000001009027825 */ /* 0x001fca00078e0202 */
[----:B--2---:R-:W-:Y:S01]  /*0150*/  STG.E.128 desc[UR4][R2.64], R4 ;  /* 0x0000000402007986 */ /* 0x004fe2000c101d04 */
[----:B------:R-:W-:Y:S05]  /*0160*/  EXIT ;  /* 0x000000000000794d */ /* 0x000fea0003800000 */
.L_x_1:
        /* <DEDUP_REMOVED lines=9> */
.L_x_3:


//--------------------- .nv.shared.reserved.0     --------------------------
	.section	.nv.shared.reserved.0,"aw",@nobits
	.weak		__nv_reservedSMEM_offset_0_alias
	.size		__nv_reservedSMEM_offset_0_alias, 0, 64
	.other		__nv_reservedSMEM_offset_0_alias,@"STO_CUDA_RESERVED_SHARED STV_DEFAULT"
__nv_reservedSMEM_offset_0_alias:
	.zero		0
	.zero		64


//--------------------- .nv.global                --------------------------
	.section	.nv.global,"aw",@nobits
.nv.global:
	.type		_ZN31_INTERNAL_427e3bb9_4_k_cu_nIter6thrust24THRUST_300001_SM_1000_NS12placeholders2_8E,@object
	.size		_ZN31_INTERNAL_427e3bb9_4_k_cu_nIter6thrust24THRUST_300001_SM_1000_NS12placeholders2_8E,(_ZN31_INTERNAL_427e3bb9_4_k_cu_nIter4cuda3std3__433_GLOBAL__N__427e3bb9_4_k_cu_nIter6ignoreE - _ZN31_INTERNAL_427e3bb9_4_k_cu_nIter6thrust24THRUST_300001_SM_1000_NS12placeholders2_8E)
_ZN31_INTERNAL_427e3bb9_4_k_cu_nIter6thrust24THRUST_300001_SM_1000_NS12placeholders2_8E:
	.zero		1
	.type		_ZN31_INTERNAL_427e3bb9_4_k_cu_nIter4cuda3std3__433_GLOBAL__N__427e3bb9_4_k_cu_nIter6ignoreE,@object
	.size		_ZN31_INTERNAL_427e3bb9_4_k_cu_nIter4cuda3std3__433_GLOBAL__N__427e3bb9_4_k_cu_nIter6ignoreE,(_ZN31_INTERNAL_427e3bb9_4_k_cu_nIter4cuda3std6ranges3__45__cpo4dataE - _ZN31_INTERNAL_427e3bb9_4_k_cu_nIter4cuda3std3__433_GLOBAL__N__427e3bb9_4_k_cu_nIter6ignoreE)
_ZN31_INTERNAL_427e3bb9_4_k_cu_nIter4cuda3std3__433_GLOBAL__N__427e3bb9_4_k_cu_nIter6ignoreE:
	.zero		1
	.type		_ZN31_INTERNAL_427e3bb9_4_k_cu_nIter4cuda3std6ranges3__45__cpo4dataE,@object
	.size		_ZN31_INTERNAL_427e3bb9_4_k_cu_nIter4cuda3std6ranges3__45__cpo4dataE,(_ZN31_INTERNAL_427e3bb9_4_k_cu_nIter6thrust24THRUST_300001_SM_1000_NS6system3cpp3parE - _ZN31_INTERNAL_427e3bb9_4_k_cu_nIter4cuda3std6ranges3__45__cpo4dataE)
_ZN31_INTERNAL_427e3bb9_4_k_cu_nIter4cuda3std6ranges3__45__cpo4dataE:
	.zero		1
	.type		_ZN31_INTERNAL_427e3bb9_4_k_cu_nIter6thrust24THRUST_300001_SM_1000_NS6system3cpp3parE,@object
	.size		_ZN31_INTERNAL_427e3bb9_4_k_cu_nIter6thrust24THRUST_300001_SM_1000_NS6system3cpp3parE,(_ZN31_INTERNAL_427e3bb9_4_k_cu_nIter4cuda3std3__45__cpo5beginE - _ZN31_INTERNAL_427e3bb9_4_k_cu_nIter6thrust24THRUST_300001_SM_1000_NS6system3cpp3parE)
_ZN31_INTERNAL_427e3bb9_4_k_cu_nIter6thrust24THRUST_300001_SM_1000_NS6system3cpp3parE:
	.zero		1
	.type		_ZN31_INTERNAL_427e3bb9_4_k_cu_nIter4cuda3std3__45__cpo5beginE,@object
	.size		_ZN31_INTERNAL_427e3bb9_4_k_cu_nIter4cuda3std3__45__cpo5beginE,(_ZN31_INTERNAL_427e3bb9_4_k_cu_nIter4cuda3std6ranges3__45__cpo5beginE - _ZN31_INTERNAL_427e3bb9_4_k_cu_nIter4cuda3std3__45__cpo5beginE)
_ZN31_INTERNAL_427e3bb9_4_k_cu_nIter4cuda3std3__45__cpo5beginE:
	.zero		1
	.type		_ZN31_INTERNAL_427e3bb9_4_k_cu_nIter4cuda3std6ranges3__45__cpo5beginE,@object
	.size		_ZN31_INTERNAL_427e3bb9_4_k_cu_nIter4cuda3std6ranges3__45__cpo5beginE,(_ZN31_INTERNAL_427e3bb9_4_k_cu_nIter6thrust24THRUST_300001_SM_1000_NS6deviceE - _ZN31_INTERNAL_427e3bb9_4_k_cu_nIter4cuda3std6ranges3__45__cpo5beginE)
_ZN31_INTERNAL_427e3bb9_4_k_cu_nIter4cuda3std6ranges3__45__cpo5beginE:
	.zero		1
	.type		_ZN31_INTERNAL_427e3bb9_4_k_cu_nIter6thrust24THRUST_300001_SM_1000_NS6deviceE,@object
	.size		_ZN31_INTERNAL_427e3bb9_4_k_cu_nIter6thrust24THRUST_300001_SM_1000_NS6deviceE,(_ZN31_INTERNAL_427e3bb9_4_k_cu_nIter4cuda3std3__47nulloptE - _ZN31_INTERNAL_427e3bb9_4_k_cu_nIter6thrust24THRUST_300001_SM_1000_NS6deviceE)
_ZN31_INTERNAL_427e3bb9_4_k_cu_nIter6thrust24THRUST_300001_SM_1000_NS6deviceE:
	.zero		1
	.type		_ZN31_INTERNAL_427e3bb9_4_k_cu_nIter4cuda3std3__47nulloptE,@object
	.size		_ZN31_INTERNAL_427e3bb9_4_k_cu_nIter4cuda3std3__47nulloptE,(_ZN31_INTERNAL_427e3bb9_4_k_cu_nIter4cuda3std6ranges3__45__cpo8distanceE - _ZN31_INTERNAL_427e3bb9_4_k_cu_nIter4cuda3std3__47nulloptE)
_ZN31_INTERNAL_427e3bb9_4_k_cu_nIter4cuda3std3__47nulloptE:
	.zero		1
	.type		_ZN31_INTERNAL_427e3bb9_4_k_cu_nIter4cuda3std6ranges3__45__cpo8distanceE,@object
	.size		_ZN31_INTERNAL_427e3bb9_4_k_cu_nIter4cuda3std6ranges3__45__cpo8distanceE,(_ZN31_INTERNAL_427e3bb9_4_k_cu_nIter6thrust24THRUST_300001_SM_1000_NS12placeholders2_4E - _ZN31_INTERNAL_427e3bb9_4_k_cu_nIter4cuda3std6ranges3__45__cpo8distanceE)
_ZN31_INTERNAL_427e3bb9_4_k_cu_nIter4cuda3std6ranges3__45__cpo8distanceE:
	.zero		1
	.type		_ZN31_INTERNAL_427e3bb9_4_k_cu_nIter6thrust24THRUST_300001_SM_1000_NS12placeholders2_4E,@object
	.size		_ZN31_INTERNAL_427e3bb9_4_k_cu_nIter6thrust24THRUST_300001_SM_1000_NS12placeholders2_4E,(_ZN31_INTERNAL_427e3bb9_4_k_cu_nIter4cuda3std3__45__cpo6rbeginE - _ZN31_INTERNAL_427e3bb9_4_k_cu_nIter6thrust24THRUST_300001_SM_1000_NS12placeholders2_4E)
_ZN31_INTERNAL_427e3bb9_4_k_cu_nIter6thrust24THRUST_300001_SM_1000_NS12placeholders2_4E:
	.zero		1
	.type		_ZN31_INTERNAL_427e3bb9_4_k_cu_nIter4cuda3std3__45__cpo6rbeginE,@object
	.size		_ZN31_INTERNAL_427e3bb9_4_k_cu_nIter4cuda3std3__45__cpo6rbeginE,(_ZN31_INTERNAL_427e3bb9_4_k_cu_nIter4cuda3std6ranges3__45__cpo7advanceE - _ZN31_INTERNAL_427e3bb9_4_k_cu_nIter4cuda3std3__45__cpo6rbeginE)
_ZN31_INTERNAL_427e3bb9_4_k_cu_nIter4cuda3std3__45__cpo6rbeginE:
	.zero		1
	.type		_ZN31_INTERNAL_427e3bb9_4_k_cu_nIter4cuda3std6ranges3__45__cpo7advanceE,@object
	.size		_ZN31_INTERNAL_427e3bb9_4_k_cu_nIter4cuda3std6ranges3__45__cpo7advanceE,(_ZN31_INTERNAL_427e3bb9_4_k_cu_nIter6thrust24THRUST_300001_SM_1000_NS12placeholders3_10E - _ZN31_INTERNAL_427e3bb9_4_k_cu_nIter4cuda3std6ranges3__45__cpo7advanceE)
_ZN31_INTERNAL_427e3bb9_4_k_cu_nIter4cuda3std6ranges3__45__cpo7advanceE:
	.zero		1
	.type		_ZN31_INTERNAL_427e3bb9_4_k_cu_nIter6thrust24THRUST_300001_SM_1000_NS12placeholders3_10E,@object
	.size		_ZN31_INTERNAL_427e3bb9_4_k_cu_nIter6thrust24THRUST_300001_SM_1000_NS12placeholders3_10E,(_ZN31_INTERNAL_427e3bb9_4_k_cu_nIter4cuda3std3__48in_placeE - _ZN31_INTERNAL_427e3bb9_4_k_cu_nIter6thrust24THRUST_300001_SM_1000_NS12placeholders3_10E)
_ZN31_INTERNAL_427e3bb9_4_k_cu_nIter6thrust24THRUST_300001_SM_1000_NS12placeholders3_10E:
	.zero		1
	.type		_ZN31_INTERNAL_427e3bb9_4_k_cu_nIter4cuda3std3__48in_placeE,@object
	.size		_ZN31_INTERNAL_427e3bb9_4_k_cu_nIter4cuda3std3__48in_placeE,(_ZN31_INTERNAL_427e3bb9_4_k_cu_nIter4cuda3std6ranges3__45__cpo4sizeE - _ZN31_INTERNAL_427e3bb9_4_k_cu_nIter4cuda3std3__48in_placeE)
_ZN31_INTERNAL_427e3bb9_4_k_cu_nIter4cuda3std3__48in_placeE:
	.zero		1
	.type		_ZN31_INTERNAL_427e3bb9_4_k_cu_nIter4cuda3std6ranges3__45__cpo4sizeE,@object
	.size		_ZN31_INTERNAL_427e3bb9_4_k_cu_nIter4cuda3std6ranges3__45__cpo4sizeE,(_ZN31_INTERNAL_427e3bb9_4_k_cu_nIter6thrust24THRUST_300001_SM_1000_NS12placeholders2_2E - _ZN31_INTERNAL_427e3bb9_4_k_cu_nIter4cuda3std6ranges3__45__cpo4sizeE)
_ZN31_INTERNAL_427e3bb9_4_k_cu_nIter4cuda3std6ranges3__45__cpo4sizeE:
	.zero		1
	.type		_ZN31_INTERNAL_427e3bb9_4_k_cu_nIter6thrust24THRUST_300001_SM_1000_NS12placeholders2_2E,@object
	.size		_ZN31_INTERNAL_427e3bb9_4_k_cu_nIter6thrust24THRUST_300001_SM_1000_NS12placeholders2_2E,(_ZN31_INTERNAL_427e3bb9_4_k_cu_nIter4cuda3std3__45__cpo6cbeginE - _ZN31_INTERNAL_427e3bb9_4_k_cu_nIter6thrust24THRUST_300001_SM_1000_NS12placeholders2_2E)
_ZN31_INTERNAL_427e3bb9_4_k_cu_nIter6thrust24THRUST_300001_SM_1000_NS12placeholders2_2E:
	.zero		1
	.type		_ZN31_INTERNAL_427e3bb9_4_k_cu_nIter4cuda3std3__45__cpo6cbeginE,@object
	.size		_ZN31_INTERNAL_427e3bb9_4_k_cu_nIter4cuda3std3__45__cpo6cbeginE,(_ZN31_INTERNAL_427e3bb9_4_k_cu_nIter4cuda3std6ranges3__45__cpo6cbeginE - _ZN31_INTERNAL_427e3bb9_4_k_cu_nIter4cuda3std3__45__cpo6cbeginE)
_ZN31_INTERNAL_427e3bb9_4_k_cu_nIter4cuda3std3__45__cpo6cbeginE:
	.zero		1
	.type		_ZN31_INTERNAL_427e3bb9_4_k_cu_nIter4cuda3std6ranges3__45__cpo6cbeginE,@object
	.size		_ZN31_INTERNAL_427e3bb9_4_k_cu_nIter4cuda3std6ranges3__45__cpo6cbeginE,(_ZN31_INTERNAL_427e3bb9_4_k_cu_nIter6thrust24THRUST_300001_SM_1000_NS12placeholders2_6E - _ZN31_INTERNAL_427e3bb9_4_k_cu_nIter4cuda3std6ranges3__45__cpo6cbeginE)
_ZN31_INTERNAL_427e3bb9_4_k_cu_nIter4cuda3std6ranges3__45__cpo6cbeginE:
	.zero		1
	.type		_ZN31_INTERNAL_427e3bb9_4_k_cu_nIter6thrust24THRUST_300001_SM_1000_NS12placeholders2_6E,@object
	.size		_ZN31_INTERNAL_427e3bb9_4_k_cu_nIter6thrust24THRUST_300001_SM_1000_NS12placeholders2_6E,(_ZN31_INTERNAL_427e3bb9_4_k_cu_nIter4cuda3std3__45__cpo7crbeginE - _ZN31_INTERNAL_427e3bb9_4_k_cu_nIter6thrust24THRUST_300001_SM_1000_NS12placeholders2_6E)
_ZN31_INTERNAL_427e3bb9_4_k_cu_nIter6thrust24THRUST_300001_SM_1000_NS12placeholders2_6E:
	.zero		1
	.type		_ZN31_INTERNAL_427e3bb9_4_k_cu_nIter4cuda3std3__45__cpo7crbeginE,@object
	.size		_ZN31_INTERNAL_427e3bb9_4_k_cu_nIter4cuda3std3__45__cpo7crbeginE,(_ZN31_INTERNAL_427e3bb9_4_k_cu_nIter4cuda3std6ranges3__45__cpo4nextE - _ZN31_INTERNAL_427e3bb9_4_k_cu_nIter4cuda3std3__45__cpo7crbeginE)
_ZN31_INTERNAL_427e3bb9_4_k_cu_nIter4cuda3std3__45__cpo7crbeginE:
	.zero		1
	.type		_ZN31_INTERNAL_427e3bb9_4_k_cu_nIter4cuda3std6ranges3__45__cpo4nextE,@object
	.size		_ZN31_INTERNAL_427e3bb9_4_k_cu_nIter4cuda3std6ranges3__45__cpo4nextE,(_ZN31_INTERNAL_427e3bb9_4_k_cu_nIter4cuda3std6ranges3__45__cpo4swapE - _ZN31_INTERNAL_427e3bb9_4_k_cu_nIter4cuda3std6ranges3__45__cpo4nextE)
_ZN31_INTERNAL_427e3bb9_4_k_cu_nIter4cuda3std6ranges3__45__cpo4nextE:
	.zero		1
	.type		_ZN31_INTERNAL_427e3bb9_4_k_cu_nIter4cuda3std6ranges3__45__cpo4swapE,@object
	.size		_ZN31_INTERNAL_427e3bb9_4_k_cu_nIter4cuda3std6ranges3__45__cpo4swapE,(_ZN31_INTERNAL_427e3bb9_4_k_cu_nIter6thrust24THRUST_300001_SM_1000_NS8cuda_cub10par_nosyncE - _ZN31_INTERNAL_427e3bb9_4_k_cu_nIter4cuda3std6ranges3__45__cpo4swapE)
_ZN31_INTERNAL_427e3bb9_4_k_cu_nIter4cuda3std6ranges3__45__cpo4swapE:
	.zero		1
	.type		_ZN31_INTERNAL_427e3bb9_4_k_cu_nIter6thrust24THRUST_300001_SM_1000_NS8cuda_cub10par_nosyncE,@object
	.size		_ZN31_INTERNAL_427e3bb9_4_k_cu_nIter6thrust24THRUST_300001_SM_1000_NS8cuda_cub10par_nosyncE,(_ZN31_INTERNAL_427e3bb9_4_k_cu_nIter6thrust24THRUST_300001_SM_1000_NS3seqE - _ZN31_INTERNAL_427e3bb9_4_k_cu_nIter6thrust24THRUST_300001_SM_1000_NS8cuda_cub10par_nosyncE)
_ZN31_INTERNAL_427e3bb9_4_k_cu_nIter6thrust24THRUST_300001_SM_1000_NS8cuda_cub10par_nosyncE:
	.zero		1
	.type		_ZN31_INTERNAL_427e3bb9_4_k_cu_nIter6thrust24THRUST_300001_SM_1000_NS3seqE,@object
	.size		_ZN31_INTERNAL_427e3bb9_4_k_cu_nIter6thrust24THRUST_300001_SM_1000_NS3seqE,(_ZN31_INTERNAL_427e3bb9_4_k_cu_nIter4cuda3std3__420unreachable_sentinelE - _ZN31_INTERNAL_427e3bb9_4_k_cu_nIter6thrust24THRUST_300001_SM_1000_NS3seqE)
_ZN31_INTERNAL_427e3bb9_4_k_cu_nIter6thrust24THRUST_300001_SM_1000_NS3seqE:
	.zero		1
	.type		_ZN31_INTERNAL_427e3bb9_4_k_cu_nIter4cuda3std3__420unreachable_sentinelE,@object
	.size		_ZN31_INTERNAL_427e3bb9_4_k_cu_nIter4cuda3std3__420unreachable_sentinelE,(_ZN31_INTERNAL_427e3bb9_4_k_cu_nIter4cuda3std6ranges3__45__cpo5ssizeE - _ZN31_INTERNAL_427e3bb9_4_k_cu_nIter4cuda3std3__420unreachable_sentinelE)
_ZN31_INTERNAL_427e3bb9_4_k_cu_nIter4cuda3std3__420unreachable_sentinelE:
	.zero		1
	.type		_ZN31_INTERNAL_427e3bb9_4_k_cu_nIter4cuda3std6ranges3__45__cpo5ssizeE,@object
	.size		_ZN31_INTERNAL_427e3bb9_4_k_cu_nIter4cuda3std6ranges3__45__cpo5ssizeE,(_ZN31_INTERNAL_427e3bb9_4_k_cu_nIter6thrust24THRUST_300001_SM_1000_NS12placeholders2_3E - _ZN31_INTERNAL_427e3bb9_4_k_cu_nIter4cuda3std6ranges3__45__cpo5ssizeE)
_ZN31_INTERNAL_427e3bb9_4_k_cu_nIter4cuda3std6ranges3__45__cpo5ssizeE:
	.zero		1
	.type		_ZN31_INTERNAL_427e3bb9_4_k_cu_nIter6thrust24THRUST_300001_SM_1000_NS12placeholders2_3E,@object
	.size		_ZN31_INTERNAL_427e3bb9_4_k_cu_nIter6thrust24THRUST_300001_SM_1000_NS12placeholders2_3E,(_ZN31_INTERNAL_427e3bb9_4_k_cu_nIter4cuda3std3__45__cpo4cendE - _ZN31_INTERNAL_427e3bb9_4_k_cu_nIter6thrust24THRUST_300001_SM_1000_NS12placeholders2_3E)
_ZN31_INTERNAL_427e3bb9_4_k_cu_nIter6thrust24THRUST_300001_SM_1000_NS12placeholders2_3E:
	.zero		1
	.type		_ZN31_INTERNAL_427e3bb9_4_k_cu_nIter4cuda3std3__45__cpo4cendE,@object
	.size		_ZN31_INTERNAL_427e3bb9_4_k_cu_nIter4cuda3std3__45__cpo4cendE,(_ZN31_INTERNAL_427e3bb9_4_k_cu_nIter4cuda3std6ranges3__45__cpo4cendE - _ZN31_INTERNAL_427e3bb9_4_k_cu_nIter4cuda3std3__45__cpo4cendE)
_ZN31_INTERNAL_427e3bb9_4_k_cu_nIter4cuda3std3__45__cpo4cendE:
	.zero		1
	.type		_ZN31_INTERNAL_427e3bb9_4_k_cu_nIter4cuda3std6ranges3__45__cpo4cendE,@object
	.size		_ZN31_INTERNAL_427e3bb9_4_k_cu_nIter4cuda3std6ranges3__45__cpo4cendE,(_ZN31_INTERNAL_427e3bb9_4_k_cu_nIter6thrust24THRUST_300001_SM_1000_NS12placeholders2_7E - _ZN31_INTERNAL_427e3bb9_4_k_cu_nIter4cuda3std6ranges3__45__cpo4cendE)
_ZN31_INTERNAL_427e3bb9_4_k_cu_nIter4cuda3std6ranges3__45__cpo4cendE:
	.zero		1
	.type		_ZN31_INTERNAL_427e3bb9_4_k_cu_nIter6thrust24THRUST_300001_SM_1000_NS12placeholders2_7E,@object
	.size		_ZN31_INTERNAL_427e3bb9_4_k_cu_nIter6thrust24THRUST_300001_SM_1000_NS12placeholders2_7E,(_ZN31_INTERNAL_427e3bb9_4_k_cu_nIter4cuda3std3__45__cpo5crendE - _ZN31_INTERNAL_427e3bb9_4_k_cu_nIter6thrust24THRUST_300001_SM_1000_NS12placeholders2_7E)
_ZN31_INTERNAL_427e3bb9_4_k_cu_nIter6thrust24THRUST_300001_SM_1000_NS12placeholders2_7E:
	.zero		1
	.type		_ZN31_INTERNAL_427e3bb9_4_k_cu_nIter4cuda3std3__45__cpo5crendE,@object
	.size		_ZN31_INTERNAL_427e3bb9_4_k_cu_nIter4cuda3std3__45__cpo5crendE,(_ZN31_INTERNAL_427e3bb9_4_k_cu_nIter4cuda3std6ranges3__45__cpo4prevE - _ZN31_INTERNAL_427e3bb9_4_k_cu_nIter4cuda3std3__45__cpo5crendE)
_ZN31_INTERNAL_427e3bb9_4_k_cu_nIter4cuda3std3__45__cpo5crendE:
	.zero		1
	.type		_ZN31_INTERNAL_427e3bb9_4_k_cu_nIter4cuda3std6ranges3__45__cpo4prevE,@object
	.size		_ZN31_INTERNAL_427e3bb9_4_k_cu_nIter4cuda3std6ranges3__45__cpo4prevE,(_ZN31_INTERNAL_427e3bb9_4_k_cu_nIter4cuda3std6ranges3__45__cpo9iter_moveE - _ZN31_INTERNAL_427e3bb9_4_k_cu_nIter4cuda3std6ranges3__45__cpo4prevE)
_ZN31_INTERNAL_427e3bb9_4_k_cu_nIter4cuda3std6ranges3__45__cpo4prevE:
	.zero		1
	.type		_ZN31_INTERNAL_427e3bb9_4_k_cu_nIter4cuda3std6ranges3__45__cpo9iter_moveE,@object
	.size		_ZN31_INTERNAL_427e3bb9_4_k_cu_nIter4cuda3std6ranges3__45__cpo9iter_moveE,(_ZN31_INTERNAL_427e3bb9_4_k_cu_nIter6thrust24THRUST_300001_SM_1000_NS6system6detail10sequential3seqE - _ZN31_INTERNAL_427e3bb9_4_k_cu_nIter4cuda3std6ranges3__45__cpo9iter_moveE)
_ZN31_INTERNAL_427e3bb9_4_k_cu_nIter4cuda3std6ranges3__45__cpo9iter_moveE:
	.zero		1
	.type		_ZN31_INTERNAL_427e3bb9_4_k_cu_nIter6thrust24THRUST_300001_SM_1000_NS6system6detail10sequential3seqE,@object
	.size		_ZN31_INTERNAL_427e3bb9_4_k_cu_nIter6thrust24THRUST_300001_SM_1000_NS6system6detail10sequential3seqE,(_ZN31_INTERNAL_427e3bb9_4_k_cu_nIter6thrust24THRUST_300001_SM_1000_NS12placeholders2_9E - _ZN31_INTERNAL_427e3bb9_4_k_cu_nIter6thrust24THRUST_300001_SM_1000_NS6system6detail10sequential3seqE)
_ZN31_INTERNAL_427e3bb9_4_k_cu_nIter6thrust24THRUST_300001_SM_1000_NS6system6detail10sequential3seqE:
	.zero		1
	.type		_ZN31_INTERNAL_427e3bb9_4_k_cu_nIter6thrust24THRUST_300001_SM_1000_NS12placeholders2_9E,@object
	.size		_ZN31_INTERNAL_427e3bb9_4_k_cu_nIter6thrust24THRUST_300001_SM_1000_NS12placeholders2_9E,(_ZN31_INTERNAL_427e3bb9_4_k_cu_nIter4cuda3std3__419piecewise_constructE - _ZN31_INTERNAL_427e3bb9_4_k_cu_nIter6thrust24THRUST_300001_SM_1000_NS12placeholders2_9E)
_ZN31_INTERNAL_427e3bb9_4_k_cu_nIter6thrust24THRUST_300001_SM_1000_NS12placeholders2_9E:
	.zero		1
	.type		_ZN31_INTERNAL_427e3bb9_4_k_cu_nIter4cuda3std3__419piecewise_constructE,@object
	.size		_ZN31_INTERNAL_427e3bb9_4_k_cu_nIter4cuda3std3__419piecewise_constructE,(_ZN31_INTERNAL_427e3bb9_4_k_cu_nIter4cuda3std6ranges3__45__cpo5cdataE - _ZN31_INTERNAL_427e3bb9_4_k_cu_nIter4cuda3std3__419piecewise_constructE)
_ZN31_INTERNAL_427e3bb9_4_k_cu_nIter4cuda3std3__419piecewise_constructE:
	.zero		1
	.type		_ZN31_INTERNAL_427e3bb9_4_k_cu_nIter4cuda3std6ranges3__45__cpo5cdataE,@object
	.size		_ZN31_INTERNAL_427e3bb9_4_k_cu_nIter4cuda3std6ranges3__45__cpo5cdataE,(_ZN31_INTERNAL_427e3bb9_4_k_cu_nIter6thrust24THRUST_300001_SM_1000_NS12placeholders2_1E - _ZN31_INTERNAL_427e3bb9_4_k_cu_nIter4cuda3std6ranges3__45__cpo5cdataE)
_ZN31_INTERNAL_427e3bb9_4_k_cu_nIter4cuda3std6ranges3__45__cpo5cdataE:
	.zero		1
	.type		_ZN31_INTERNAL_427e3bb9_4_k_cu_nIter6thrust24THRUST_300001_SM_1000_NS12placeholders2_1E,@object
	.size		_ZN31_INTERNAL_427e3bb9_4_k_cu_nIter6thrust24THRUST_300001_SM_1000_NS12placeholders2_1E,(_ZN31_INTERNAL_427e3bb9_4_k_cu_nIter4cuda3std3__45__cpo3endE - _ZN31_INTERNAL_427e3bb9_4_k_cu_nIter6thrust24THRUST_300001_SM_1000_NS12placeholders2_1E)
_ZN31_INTERNAL_427e3bb9_4_k_cu_nIter6thrust24THRUST_300001_SM_1000_NS12placeholders2_1E:
	.zero		1
	.type		_ZN31_INTERNAL_427e3bb9_4_k_cu_nIter4cuda3std3__45__cpo3endE,@object
	.size		_ZN31_INTERNAL_427e3bb9_4_k_cu_nIter4cuda3std3__45__cpo3endE,(_ZN31_INTERNAL_427e3bb9_4_k_cu_nIter4cuda3std6ranges3__45__cpo3endE - _ZN31_INTERNAL_427e3bb9_4_k_cu_nIter4cuda3std3__45__cpo3endE)
_ZN31_INTERNAL_427e3bb9_4_k_cu_nIter4cuda3std3__45__cpo3endE:
	.zero		1
	.type		_ZN31_INTERNAL_427e3bb9_4_k_cu_nIter4cuda3std6ranges3__45__cpo3endE,@object
	.size		_ZN31_INTERNAL_427e3bb9_4_k_cu_nIter4cuda3std6ranges3__45__cpo3endE,(_ZN31_INTERNAL_427e3bb9_4_k_cu_nIter6thrust24THRUST_300001_SM_1000_NS12placeholders2_5E - _ZN31_INTERNAL_427e3bb9_4_k_cu_nIter4cuda3std6ranges3__45__cpo3endE)
_ZN31_INTERNAL_427e3bb9_4_k_cu_nIter4cuda3std6ranges3__45__cpo3endE:
	.zero		1
	.type		_ZN31_INTERNAL_427e3bb9_4_k_cu_nIter6thrust24THRUST_300001_SM_1000_NS12placeholders2_5E,@object
	.size		_ZN31_INTERNAL_427e3bb9_4_k_cu_nIter6thrust24THRUST_300001_SM_1000_NS12placeholders2_5E,(_ZN31_INTERNAL_427e3bb9_4_k_cu_nIter4cuda3std3__45__cpo4rendE - _ZN31_INTERNAL_427e3bb9_4_k_cu_nIter6thrust24THRUST_300001_SM_1000_NS12placeholders2_5E)
_ZN31_INTERNAL_427e3bb9_4_k_cu_nIter6thrust24THRUST_300001_SM_1000_NS12placeholders2_5E:
	.zero		1
	.type		_ZN31_INTERNAL_427e3bb9_4_k_cu_nIter4cuda3std3__45__cpo4rendE,@object
	.size		_ZN31_INTERNAL_427e3bb9_4_k_cu_nIter4cuda3std3__45__cpo4rendE,(_ZN31_INTERNAL_427e3bb9_4_k_cu_nIter4cuda3std6ranges3__45__cpo9iter_swapE - _ZN31_INTERNAL_427e3bb9_4_k_cu_nIter4cuda3std3__45__cpo4rendE)
_ZN31_INTERNAL_427e3bb9_4_k_cu_nIter4cuda3std3__45__cpo4rendE:
	.zero		1
	.type		_ZN31_INTERNAL_427e3bb9_4_k_cu_nIter4cuda3std6ranges3__45__cpo9iter_swapE,@object
	.size		_ZN31_INTERNAL_427e3bb9_4_k_cu_nIter4cuda3std6ranges3__45__cpo9iter_swapE,(_ZN31_INTERNAL_427e3bb9_4_k_cu_nIter4cuda3std3__48unexpectE - _ZN31_INTERNAL_427e3bb9_4_k_cu_nIter4cuda3std6ranges3__45__cpo9iter_swapE)
_ZN31_INTERNAL_427e3bb9_4_k_cu_nIter4cuda3std6ranges3__45__cpo9iter_swapE:
	.zero		1
	.type		_ZN31_INTERNAL_427e3bb9_4_k_cu_nIter4cuda3std3__48unexpectE,@object
	.size		_ZN31_INTERNAL_427e3bb9_4_k_cu_nIter4cuda3std3__48unexpectE,(_ZN31_INTERNAL_427e3bb9_4_k_cu_nIter6thrust24THRUST_300001_SM_1000_NS8cuda_cub3parE - _ZN31_INTERNAL_427e3bb9_4_k_cu_nIter4cuda3std3__48unexpectE)
_ZN31_INTERNAL_427e3bb9_4_k_cu_nIter4cuda3std3__48unexpectE:
	.zero		1
	.type		_ZN31_INTERNAL_427e3bb9_4_k_cu_nIter6thrust24THRUST_300001_SM_1000_NS8cuda_cub3parE,@object
	.size		_ZN31_INTERNAL_427e3bb9_4_k_cu_nIter6thrust24THRUST_300001_SM_1000_NS8cuda_cub3parE,(.L_29 - _ZN31_INTERNAL_427e3bb9_4_k_cu_nIter6thrust24THRUST_300001_SM_1000_NS8cuda_cub3parE)
_ZN31_INTERNAL_427e3bb9_4_k_cu_nIter6thrust24THRUST_300001_SM_1000_NS8cuda_cub3parE:
	.zero		1
.L_29:


//--------------------- .nv.constant0._ZN3cub18CUB_300001_SM_10006detail11EmptyKernelIvEEvv --------------------------
	.section	.nv.constant0._ZN3cub18CUB_300001_SM_10006detail11EmptyKernelIvEEvv,"a",@progbits
	.sectionflags	@""
	.align	4
.nv.constant0._ZN3cub18CUB_300001_SM_10006detail11EmptyKernelIvEEvv:
	.zero		896


//--------------------- .nv.constant0._Z11transposeCUPN6thrust24THRUST_300001_SM_1000_NS7complexIdEES3_i --------------------------
	.section	.nv.constant0._Z11transposeCUPN6thrust24THRUST_300001_SM_1000_NS7complexIdEES3_i,"a",@progbits
	.sectionflags	@""
	.align	4
.nv.constant0._Z11transposeCUPN6thrust24THRUST_300001_SM_1000_NS7complexIdEES3_i:
	.zero		916


//--------------------- SYMBOLS --------------------------

	.type		.nv.reservedSmem.offset0,@object
	.size		.nv.reservedSmem.offset0,0x4
